//
// Generated by NVIDIA NVVM Compiler
//
// Compiler Build ID: CL-36424714
// Cuda compilation tools, release 13.0, V13.0.88
// Based on NVVM 20.0.0
//

.version 9.0
.target sm_100
.address_size 64

	// .globl	_Z4testii

.visible .entry _Z4testii(
	.param .u32 _Z4testii_param_0,
	.param .u32 _Z4testii_param_1
)
{


	ret;

}


// ===== COMPILED SASS (sm_100) =====

	.target	sm_100

	.elftype	@"ET_EXEC"


//--------------------- .note.nv.tkinfo           --------------------------
	.section	.note.nv.tkinfo,"",@"SHT_NOTE"
	.sectionflags	@"SHF_NOTE_NV_TKINFO"
	.tkinfo
        /*0018*/ 	.word	0x00000002
        /*0030*/ 	.string	""
        /*0030*/ 	.string	"ptxas"
        /*0030*/ 	.string	"Cuda compilation tools, release 13.0, V13.0.88"
        /*0030*/ 	.string	"Build cuda_13.0.r13.0/compiler.36424714_0"
        /*0030*/ 	.string	"-arch sm_100 -m 64 "



//--------------------- .note.nv.cuinfo           --------------------------
	.section	.note.nv.cuinfo,"",@"SHT_NOTE"
	.sectionflags	@"SHF_NOTE_NV_CUINFO"
        /*0018*/ 	.short	0x0002
        /*001a*/ 	.short	0x0064
        /*001c*/ 	.short	0x0082
	.zero		2


//--------------------- .nv.info                  --------------------------
	.section	.nv.info,"",@"SHT_CUDA_INFO"
	.align	4


	//----- nvinfo : EIATTR_REGCOUNT
	.align		4
        /*0000*/ 	.byte	0x04, 0x2f
        /*0002*/ 	.short	(.L_1 - .L_0)
	.align		4
.L_0:
        /*0004*/ 	.word	index@(_Z4testii)
        /*0008*/ 	.word	0x00000004


	//----- nvinfo : EIATTR_FRAME_SIZE
	.align		4
.L_1:
        /*000c*/ 	.byte	0x04, 0x11
        /*000e*/ 	.short	(.L_3 - .L_2)
	.align		4
.L_2:
        /*0010*/ 	.word	index@(_Z4testii)
        /*0014*/ 	.word	0x00000000


	//----- nvinfo : EIATTR_MIN_STACK_SIZE
	.align		4
.L_3:
        /*0018*/ 	.byte	0x04, 0x12
        /*001a*/ 	.short	(.L_5 - .L_4)
	.align		4
.L_4:
        /*001c*/ 	.word	index@(_Z4testii)
        /*0020*/ 	.word	0x00000000
.L_5:


//--------------------- .nv.compat                --------------------------
	.section	.nv.compat,"",@"SHT_CUDA_COMPAT_INFO"
	.align	4
        /*0000*/ 	.byte	0x02, 0x09, 0x00, 0x00, 0x02, 0x02, 0x01, 0x00, 0x02, 0x05, 0x05, 0x00, 0x03, 0x07, 0x01, 0x01
        /*0010*/ 	.byte	0x02, 0x03, 0x00, 0x00, 0x02, 0x06, 0x01, 0x00, 0x04, 0x0b, 0x08, 0x00, 0x09, 0x00, 0x00, 0x00
        /*0020*/ 	.byte	0x00, 0x00, 0x00, 0x00


//--------------------- .nv.info._Z4testii        --------------------------
	.section	.nv.info._Z4testii,"",@"SHT_CUDA_INFO"
	.sectionflags	@""
	.align	4


	//----- nvinfo : EIATTR_CUDA_API_VERSION
	.align		4
        /*0000*/ 	.byte	0x04, 0x37
        /*0002*/ 	.short	(.L_7 - .L_6)
.L_6:
        /*0004*/ 	.word	0x00000082


	//----- nvinfo : EIATTR_KPARAM_INFO
	.align		4
.L_7:
        /*0008*/ 	.byte	0x04, 0x17
        /*000a*/ 	.short	(.L_9 - .L_8)
.L_8:
        /*000c*/ 	.word	0x00000000
        /*0010*/ 	.short	0x0001
        /*0012*/ 	.short	0x0004
        /*0014*/ 	.byte	0x00, 0xf0, 0x11, 0x00


	//----- nvinfo : EIATTR_KPARAM_INFO
	.align		4
.L_9:
        /*0018*/ 	.byte	0x04, 0x17
        /*001a*/ 	.short	(.L_11 - .L_10)
.L_10:
        /*001c*/ 	.word	0x00000000
        /*0020*/ 	.short	0x0000
        /*0022*/ 	.short	0x0000
        /*0024*/ 	.byte	0x00, 0xf0, 0x11, 0x00


	//----- nvinfo : EIATTR_SPARSE_MMA_MASK
	.align		4
.L_11:
        /*0028*/ 	.byte	0x03, 0x50
        /*002a*/ 	.short	0x0000


	//----- nvinfo : EIATTR_MAXREG_COUNT
	.align		4
        /*002c*/ 	.byte	0x03, 0x1b
        /*002e*/ 	.short	0x00ff


	//----- nvinfo : EIATTR_MERCURY_ISA_VERSION
	.align		4
        /*0030*/ 	.byte	0x03, 0x5f
        /*0032*/ 	.short	0x0101


	//----- nvinfo : EIATTR_VRC_CTA_INIT_COUNT
	.align		4
        /*0034*/ 	.byte	0x02, 0x4a
	.zero		1
	.zero		1


	//----- nvinfo : EIATTR_EXIT_INSTR_OFFSETS
	.align		4
        /*0038*/ 	.byte	0x04, 0x1c
        /*003a*/ 	.short	(.L_13 - .L_12)


	//   ....[0]....
.L_12:
        /*003c*/ 	.word	0x00000010


	//----- nvinfo : EIATTR_CBANK_PARAM_SIZE
	.align		4
.L_13:
        /*0040*/ 	.byte	0x03, 0x19
        /*0042*/ 	.short	0x0008


	//----- nvinfo : EIATTR_PARAM_CBANK
	.align		4
        /*0044*/ 	.byte	0x04, 0x0a
        /*0046*/ 	.short	(.L_15 - .L_14)
	.align		4
.L_14:
        /*0048*/ 	.word	index@(.nv.constant0._Z4testii)
        /*004c*/ 	.short	0x0380
        /*004e*/ 	.short	0x0008


	//----- nvinfo : EIATTR_SW_WAR
	.align		4
.L_15:
        /*0050*/ 	.byte	0x04, 0x36
        /*0052*/ 	.short	(.L_17 - .L_16)
.L_16:
        /*0054*/ 	.word	0x00000008
.L_17:


//--------------------- .nv.callgraph             --------------------------
	.section	.nv.callgraph,"",@"SHT_CUDA_CALLGRAPH"
	.align	4
	.sectionentsize	8
	.align		4
        /*0000*/ 	.word	0x00000000
	.align		4
        /*0004*/ 	.word	0xffffffff
	.align		4
        /*0008*/ 	.word	0x00000000
	.align		4
        /*000c*/ 	.word	0xfffffffe
	.align		4
        /*0010*/ 	.word	0x00000000
	.align		4
        /*0014*/ 	.word	0xfffffffd
	.align		4
        /*0018*/ 	.word	0x00000000
	.align		4
        /*001c*/ 	.word	0xfffffffc


//--------------------- .text._Z4testii           --------------------------
	.section	.text._Z4testii,"ax",@progbits
	.align	128
        .global         _Z4testii
        .type           _Z4testii,@function
        .size           _Z4testii,(.L_x_1 - _Z4testii)
        .other          _Z4testii,@"STO_CUDA_ENTRY STV_DEFAULT"
_Z4testii:
.text._Z4testii:
[----:B------:R-:W-:Y:S01]  /*0000*/  LDC R1, c[0x0][0x37c] ;  /* 0x0000df00ff017b82 */ /* 0x000fe20000000800 */
[----:B------:R-:W-:Y:S05]  /*0010*/  EXIT ;  /* 0x000000000000794d */ /* 0x000fea0003800000 */
.L_x_0:
[----:B------:R-:W-:-:S00]  /*0020*/  BRA `(.L_x_0) ;  /* 0xfffffffc00fc7947 */ /* 0x000fc0000383ffff */
[----:B------:R-:W-:-:S00]  /*0030*/  NOP ;  /* 0x0000000000007918 */ /* 0x000fc00000000000 */
        /* <DEDUP_REMOVED lines=12> */
.L_x_1:


//--------------------- .nv.shared.reserved.0     --------------------------
	.section	.nv.shared.reserved.0,"aw",@nobits
	.weak		__nv_reservedSMEM_offset_0_alias
	.size		__nv_reservedSMEM_offset_0_alias, 0, 64
	.other		__nv_reservedSMEM_offset_0_alias,@"STO_CUDA_RESERVED_SHARED STV_DEFAULT"
__nv_reservedSMEM_offset_0_alias:
	.zero		0
	.zero		64


//--------------------- .nv.constant0._Z4testii   --------------------------
	.section	.nv.constant0._Z4testii,"a",@progbits
	.sectionflags	@""
	.align	4
.nv.constant0._Z4testii:
	.zero		904


//--------------------- SYMBOLS --------------------------

	.type		.nv.reservedSmem.offset0,@object
	.size		.nv.reservedSmem.offset0,0x4
